	.headerflags	@"EF_CUDA_TEXMODE_UNIFIED EF_CUDA_64BIT_ADDRESS EF_CUDA_ACCELERATORS EF_CUDA_SM90 EF_CUDA_VIRTUAL_SM(EF_CUDA_SM90)"
	.elftype	@"ET_EXEC"


//--------------------- .nv.info                  --------------------------
	.section	.nv.info,"",@"SHT_CUDA_INFO"
	.align	4


	//----- nvinfo : EIATTR_REGCOUNT
	.align		4
        /*0000*/ 	.byte	0x04, 0x2f
        /*0002*/ 	.short	(.L_1 - .L_0)
	.align		4
.L_0:
        /*0004*/ 	.word	index@(triton_poi_fused__unsafe_index_add_convolution_mul_sigmoid_sub_67)
        /*0008*/ 	.word	0x00000018


	//----- nvinfo : EIATTR_MIN_STACK_SIZE
	.align		4
.L_1:
        /*000c*/ 	.byte	0x04, 0x12
        /*000e*/ 	.short	(.L_3 - .L_2)
	.align		4
.L_2:
        /*0010*/ 	.word	index@(triton_poi_fused__unsafe_index_add_convolution_mul_sigmoid_sub_67)
        /*0014*/ 	.word	0x00000000


	//----- nvinfo : EIATTR_FRAME_SIZE
	.align		4
.L_3:
        /*0018*/ 	.byte	0x04, 0x11
        /*001a*/ 	.short	(.L_5 - .L_4)
	.align		4
.L_4:
        /*001c*/ 	.word	index@(triton_poi_fused__unsafe_index_add_convolution_mul_sigmoid_sub_67)
        /*0020*/ 	.word	0x00000000


	//----- nvinfo : EIATTR_MIN_STACK_SIZE
	.align		4
.L_5:
        /*0024*/ 	.byte	0x04, 0x12
        /*0026*/ 	.short	(.L_7 - .L_6)
	.align		4
.L_6:
        /*0028*/ 	.word	index@(triton_poi_fused__unsafe_index_add_convolution_mul_sigmoid_sub_67)
        /*002c*/ 	.word	0x00000000
.L_7:


//--------------------- .nv.info.triton_poi_fused__unsafe_index_add_convolution_mul_sigmoid_sub_67 --------------------------
	.section	.nv.info.triton_poi_fused__unsafe_index_add_convolution_mul_sigmoid_sub_67,"",@"SHT_CUDA_INFO"
	.sectionflags	@""
	.align	4


	//----- nvinfo : EIATTR_CUDA_API_VERSION
	.align		4
        /*0000*/ 	.byte	0x04, 0x37
        /*0002*/ 	.short	(.L_9 - .L_8)
.L_8:
        /*0004*/ 	.word	0x0000007c


	//----- nvinfo : EIATTR_KPARAM_INFO
	.align		4
.L_9:
        /*0008*/ 	.byte	0x04, 0x17
        /*000a*/ 	.short	(.L_11 - .L_10)
.L_10:
        /*000c*/ 	.word	0x00000000
        /*0010*/ 	.short	0x0009
        /*0012*/ 	.short	0x0048
        /*0014*/ 	.byte	0x00, 0xf0, 0x11, 0x00


	//----- nvinfo : EIATTR_KPARAM_INFO
	.align		4
.L_11:
        /*0018*/ 	.byte	0x04, 0x17
        /*001a*/ 	.short	(.L_13 - .L_12)
.L_12:
        /*001c*/ 	.word	0x00000000
        /*0020*/ 	.short	0x0008
        /*0022*/ 	.short	0x0040
        /*0024*/ 	.byte	0x00, 0xf4, 0x21, 0x00


	//----- nvinfo : EIATTR_KPARAM_INFO
	.align		4
.L_13:
        /*0028*/ 	.byte	0x04, 0x17
        /*002a*/ 	.short	(.L_15 - .L_14)
.L_14:
        /*002c*/ 	.word	0x00000000
        /*0030*/ 	.short	0x0007
        /*0032*/ 	.short	0x0038
        /*0034*/ 	.byte	0x00, 0xf4, 0x21, 0x00


	//----- nvinfo : EIATTR_KPARAM_INFO
	.align		4
.L_15:
        /*0038*/ 	.byte	0x04, 0x17
        /*003a*/ 	.short	(.L_17 - .L_16)
.L_16:
        /*003c*/ 	.word	0x00000000
        /*0040*/ 	.short	0x0006
        /*0042*/ 	.short	0x0030
        /*0044*/ 	.byte	0x00, 0xf4, 0x21, 0x00


	//----- nvinfo : EIATTR_KPARAM_INFO
	.align		4
.L_17:
        /*0048*/ 	.byte	0x04, 0x17
        /*004a*/ 	.short	(.L_19 - .L_18)
.L_18:
        /*004c*/ 	.word	0x00000000
        /*0050*/ 	.short	0x0005
        /*0052*/ 	.short	0x0028
        /*0054*/ 	.byte	0x00, 0xf4, 0x21, 0x00


	//----- nvinfo : EIATTR_KPARAM_INFO
	.align		4
.L_19:
        /*0058*/ 	.byte	0x04, 0x17
        /*005a*/ 	.short	(.L_21 - .L_20)
.L_20:
        /*005c*/ 	.word	0x00000000
        /*0060*/ 	.short	0x0004
        /*0062*/ 	.short	0x0020
        /*0064*/ 	.byte	0x00, 0xf4, 0x21, 0x00


	//----- nvinfo : EIATTR_KPARAM_INFO
	.align		4
.L_21:
        /*0068*/ 	.byte	0x04, 0x17
        /*006a*/ 	.short	(.L_23 - .L_22)
.L_22:
        /*006c*/ 	.word	0x00000000
        /*0070*/ 	.short	0x0003
        /*0072*/ 	.short	0x0018
        /*0074*/ 	.byte	0x00, 0xf4, 0x21, 0x00


	//----- nvinfo : EIATTR_KPARAM_INFO
	.align		4
.L_23:
        /*0078*/ 	.byte	0x04, 0x17
        /*007a*/ 	.short	(.L_25 - .L_24)
.L_24:
        /*007c*/ 	.word	0x00000000
        /*0080*/ 	.short	0x0002
        /*0082*/ 	.short	0x0010
        /*0084*/ 	.byte	0x00, 0xf4, 0x21, 0x00


	//----- nvinfo : EIATTR_KPARAM_INFO
	.align		4
.L_25:
        /*0088*/ 	.byte	0x04, 0x17
        /*008a*/ 	.short	(.L_27 - .L_26)
.L_26:
        /*008c*/ 	.word	0x00000000
        /*0090*/ 	.short	0x0001
        /*0092*/ 	.short	0x0008
        /*0094*/ 	.byte	0x00, 0xf4, 0x21, 0x00


	//----- nvinfo : EIATTR_KPARAM_INFO
	.align		4
.L_27:
        /*0098*/ 	.byte	0x04, 0x17
        /*009a*/ 	.short	(.L_29 - .L_28)
.L_28:
        /*009c*/ 	.word	0x00000000
        /*00a0*/ 	.short	0x0000
        /*00a2*/ 	.short	0x0000
        /*00a4*/ 	.byte	0x00, 0xf4, 0x21, 0x00


	//----- nvinfo : EIATTR_SPARSE_MMA_MASK
	.align		4
.L_29:
        /*00a8*/ 	.byte	0x03, 0x50
        /*00aa*/ 	.short	0x0000


	//----- nvinfo : EIATTR_MAXREG_COUNT
	.align		4
        /*00ac*/ 	.byte	0x03, 0x1b
        /*00ae*/ 	.short	0x00ff


	//----- nvinfo : EIATTR_EXIT_INSTR_OFFSETS
	.align		4
        /*00b0*/ 	.byte	0x04, 0x1c
        /*00b2*/ 	.short	(.L_31 - .L_30)


	//   ....[0]....
.L_30:
        /*00b4*/ 	.word	0x000006a0


	//----- nvinfo : EIATTR_REQNTID
	.align		4
.L_31:
        /*00b8*/ 	.byte	0x04, 0x10
        /*00ba*/ 	.short	(.L_33 - .L_32)
.L_32:
        /*00bc*/ 	.word	0x00000080
        /*00c0*/ 	.word	0x00000001
        /*00c4*/ 	.word	0x00000001


	//----- nvinfo : EIATTR_CBANK_PARAM_SIZE
	.align		4
.L_33:
        /*00c8*/ 	.byte	0x03, 0x19
        /*00ca*/ 	.short	0x004c


	//----- nvinfo : EIATTR_PARAM_CBANK
	.align		4
        /*00cc*/ 	.byte	0x04, 0x0a
        /*00ce*/ 	.short	(.L_35 - .L_34)
	.align		4
.L_34:
        /*00d0*/ 	.word	index@(.nv.constant0.triton_poi_fused__unsafe_index_add_convolution_mul_sigmoid_sub_67)
        /*00d4*/ 	.short	0x0210
        /*00d6*/ 	.short	0x004c


	//----- nvinfo : EIATTR_SW_WAR
	.align		4
.L_35:
        /*00d8*/ 	.byte	0x04, 0x36
        /*00da*/ 	.short	(.L_37 - .L_36)
.L_36:
        /*00dc*/ 	.word	0x00000008
.L_37:


//--------------------- .nv.callgraph             --------------------------
	.section	.nv.callgraph,"",@"SHT_CUDA_CALLGRAPH"
	.align	4
	.sectionentsize	8
	.align		4
        /*0000*/ 	.word	0x00000000
	.align		4
        /*0004*/ 	.word	0xffffffff
	.align		4
        /*0008*/ 	.word	0x00000000
	.align		4
        /*000c*/ 	.word	0xfffffffe
	.align		4
        /*0010*/ 	.word	0x00000000
	.align		4
        /*0014*/ 	.word	0xfffffffd
	.align		4
        /*0018*/ 	.word	0x00000000
	.align		4
        /*001c*/ 	.word	0xfffffffc


//--------------------- .text.triton_poi_fused__unsafe_index_add_convolution_mul_sigmoid_sub_67 --------------------------
	.section	.text.triton_poi_fused__unsafe_index_add_convolution_mul_sigmoid_sub_67,"ax",@progbits
	.align	128
        .global         triton_poi_fused__unsafe_index_add_convolution_mul_sigmoid_sub_67
        .type           triton_poi_fused__unsafe_index_add_convolution_mul_sigmoid_sub_67,@function
        .size           triton_poi_fused__unsafe_index_add_convolution_mul_sigmoid_sub_67,(.L_x_1 - triton_poi_fused__unsafe_index_add_convolution_mul_sigmoid_sub_67)
        .other          triton_poi_fused__unsafe_index_add_convolution_mul_sigmoid_sub_67,@"STO_CUDA_ENTRY STV_DEFAULT"
triton_poi_fused__unsafe_index_add_convolution_mul_sigmoid_sub_67:
.text.triton_poi_fused__unsafe_index_add_convolution_mul_sigmoid_sub_67:
[----:B------:R-:W-:Y:S01]  /*0000*/  LDC R1, c[0x0][0x28] ;  /* 0x00000a00ff017b82 */ /* 0x000fe20000000800 */
[----:B------:R-:W1:Y:S07]  /*0010*/  S2R R3, SR_TID.X ;  /* 0x0000000000037919 */ /* 0x000e6e0000002100 */
[----:B------:R-:W2:Y:S01]  /*0020*/  LDC.64 R14, c[0x0][0x218] ;  /* 0x00008600ff0e7b82 */ /* 0x000ea20000000a00 */
[----:B------:R-:W-:Y:S01]  /*0030*/  ULDC.64 UR4, c[0x0][0x208] ;  /* 0x0000820000047ab9 */ /* 0x000fe20000000a00 */
[----:B------:R-:W-:Y:S01]  /*0040*/  ULDC.64 UR6, c[0x0][0x228] ;  /* 0x00008a0000067ab9 */ /* 0x000fe20000000a00 */
[----:B------:R-:W3:Y:S05]  /*0050*/  S2R R6, SR_CTAID.X ;  /* 0x0000000000067919 */ /* 0x000eea0000002500 */
[----:B------:R-:W4:Y:S08]  /*0060*/  LDC.64 R12, c[0x0][0x248] ;  /* 0x00009200ff0c7b82 */ /* 0x000f300000000a00 */
[----:B------:R-:W5:Y:S08]  /*0070*/  LDC.64 R4, c[0x0][0x220] ;  /* 0x00008800ff047b82 */ /* 0x000f700000000a00 */
[----:B------:R-:W5:Y:S01]  /*0080*/  LDC.64 R10, c[0x0][0x238] ;  /* 0x00008e00ff0a7b82 */ /* 0x000f620000000a00 */
[----:B-1----:R-:W-:-:S05]  /*0090*/  LOP3.LUT R3, R3, 0x7f, RZ, 0xc0, !PT ;  /* 0x0000007f03037812 */ /* 0x002fca00078ec0ff */
[----:B---3--:R-:W-:-:S05]  /*00a0*/  IMAD R0, R6, 0x80, R3 ;  /* 0x0000008006007824 */ /* 0x008fca00078e0203 */
[----:B------:R-:W-:-:S04]  /*00b0*/  SHF.R.S32.HI R3, RZ, 0x1f, R0 ;  /* 0x0000001fff037819 */ /* 0x000fc80000011400 */
[----:B------:R-:W-:-:S04]  /*00c0*/  LEA.HI R3, R3, R0, RZ, 0x6 ;  /* 0x0000000003037211 */ /* 0x000fc800078f30ff */
[----:B------:R-:W-:Y:S02]  /*00d0*/  SHF.R.S32.HI R2, RZ, 0x6, R3 ;  /* 0x00000006ff027819 */ /* 0x000fe40000011403 */
[----:B------:R-:W-:Y:S02]  /*00e0*/  LOP3.LUT R3, R3, 0xffffffc0, RZ, 0xc0, !PT ;  /* 0xffffffc003037812 */ /* 0x000fe400078ec0ff */
[----:B------:R-:W-:-:S03]  /*00f0*/  LEA.HI R7, R2, R2, RZ, 0x6 ;  /* 0x0000000202077211 */ /* 0x000fc600078f30ff */
[----:B------:R-:W-:Y:S01]  /*0100*/  IMAD.IADD R3, R0, 0x1, -R3 ;  /* 0x0000000100037824 */ /* 0x000fe200078e0a03 */
[----:B------:R-:W-:-:S05]  /*0110*/  LOP3.LUT R7, R7, 0xffffffc0, RZ, 0xc0, !PT ;  /* 0xffffffc007077812 */ /* 0x000fca00078ec0ff */
[----:B------:R-:W-:-:S04]  /*0120*/  IMAD.IADD R2, R2, 0x1, -R7 ;  /* 0x0000000102027824 */ /* 0x000fc800078e0a07 */
[----:B--2---:R-:W-:-:S05]  /*0130*/  IMAD.WIDE R14, R2, 0x8, R14 ;  /* 0x00000008020e7825 */ /* 0x004fca00078e020e */
[----:B------:R-:W2:Y:S01]  /*0140*/  LDG.E.EL.64 R8, desc[UR4][R14.64] ;  /* 0x000000040e087981 */ /* 0x000ea2000c2e1b00 */
[----:B----4-:R-:W-:-:S04]  /*0150*/  IMAD.WIDE R16, R2, 0x8, R12 ;  /* 0x0000000802107825 */ /* 0x010fc800078e020c */
[C---:B-----5:R-:W-:Y:S02]  /*0160*/  IMAD.WIDE R12, R3.reuse, 0x8, R4 ;  /* 0x00000008030c7825 */ /* 0x060fe400078e0204 */
[----:B------:R-:W3:Y:S02]  /*0170*/  LDG.E.EL.64 R4, desc[UR4][R16.64] ;  /* 0x0000000410047981 */ /* 0x000ee4000c2e1b00 */
[----:B0-----:R-:W-:Y:S02]  /*0180*/  IMAD.WIDE R10, R3, 0x8, R10 ;  /* 0x00000008030a7825 */ /* 0x001fe400078e020a */
[----:B------:R-:W4:Y:S04]  /*0190*/  LDG.E.EL.64 R12, desc[UR4][R12.64] ;  /* 0x000000040c0c7981 */ /* 0x000f28000c2e1b00 */
[----:B------:R-:W5:Y:S01]  /*01a0*/  LDG.E.EL.64 R10, desc[UR4][R10.64] ;  /* 0x000000040a0a7981 */ /* 0x000f62000c2e1b00 */
[----:B--2---:R-:W-:-:S04]  /*01b0*/  SHF.R.U32.HI R7, RZ, 0x1b, R9 ;  /* 0x0000001bff077819 */ /* 0x004fc80000011609 */
[----:B------:R-:W-:-:S04]  /*01c0*/  LOP3.LUT R7, R7, 0x10, RZ, 0xc0, !PT ;  /* 0x0000001007077812 */ /* 0x000fc800078ec0ff */
[----:B------:R-:W-:Y:S02]  /*01d0*/  IADD3 R8, P0, R8, R7, RZ ;  /* 0x0000000708087210 */ /* 0x000fe40007f1e0ff */
[----:B---3--:R-:W-:Y:S02]  /*01e0*/  SHF.R.U32.HI R7, RZ, 0x1b, R5 ;  /* 0x0000001bff077819 */ /* 0x008fe40000011605 */
[----:B----4-:R-:W-:Y:S02]  /*01f0*/  LEA R19, P1, R12, UR6, 0x2 ;  /* 0x000000060c137c11 */ /* 0x010fe4000f8210ff */
[----:B------:R-:W-:Y:S02]  /*0200*/  LOP3.LUT R7, R7, 0x10, RZ, 0xc0, !PT ;  /* 0x0000001007077812 */ /* 0x000fe400078ec0ff */
[----:B------:R-:W-:Y:S02]  /*0210*/  SHF.R.U32.HI R14, RZ, 0x19, R13 ;  /* 0x00000019ff0e7819 */ /* 0x000fe4000001160d */
[----:B------:R-:W-:-:S02]  /*0220*/  IADD3.X R15, RZ, R9, RZ, P0, !PT ;  /* 0x00000009ff0f7210 */ /* 0x000fc400007fe4ff */
[----:B-----5:R-:W-:Y:S02]  /*0230*/  SHF.R.U32.HI R20, RZ, 0x19, R11 ;  /* 0x00000019ff147819 */ /* 0x020fe4000001160b */
[----:B------:R-:W-:Y:S02]  /*0240*/  LEA.HI.X R9, R12, UR7, R13, 0x2, P1 ;  /* 0x000000070c097c11 */ /* 0x000fe400088f140d */
[----:B------:R-:W-:Y:S02]  /*0250*/  IADD3 R12, P2, R4, R7, RZ ;  /* 0x00000007040c7210 */ /* 0x000fe40007f5e0ff */
[----:B------:R-:W-:Y:S02]  /*0260*/  SHF.R.S32.HI R13, RZ, 0x18, R6 ;  /* 0x00000018ff0d7819 */ /* 0x000fe40000011406 */
[----:B------:R-:W-:Y:S01]  /*0270*/  LOP3.LUT R14, R14, 0x40, RZ, 0xc0, !PT ;  /* 0x000000400e0e7812 */ /* 0x000fe200078ec0ff */
[----:B------:R-:W-:Y:S01]  /*0280*/  IMAD.X R17, RZ, RZ, R5, P2 ;  /* 0x000000ffff117224 */ /* 0x000fe200010e0605 */
[----:B------:R-:W-:Y:S01]  /*0290*/  LEA R7, P0, R10, UR6, 0x2 ;  /* 0x000000060a077c11 */ /* 0x000fe2000f8010ff */
[----:B------:R-:W0:Y:S01]  /*02a0*/  LDC.64 R4, c[0x0][0x230] ;  /* 0x00008c00ff047b82 */ /* 0x000e220000000a00 */
[----:B------:R-:W-:-:S02]  /*02b0*/  LOP3.LUT R20, R20, 0x40, RZ, 0xc0, !PT ;  /* 0x0000004014147812 */ /* 0x000fc400078ec0ff */
[----:B------:R-:W-:Y:S02]  /*02c0*/  SGXT R13, R13, 0x1 ;  /* 0x000000010d0d781a */ /* 0x000fe40000000200 */
[----:B------:R-:W-:Y:S01]  /*02d0*/  IADD3 R14, P1, R14, R19, RZ ;  /* 0x000000130e0e7210 */ /* 0x000fe20007f3e0ff */
[----:B------:R-:W-:Y:S01]  /*02e0*/  IMAD.SHL.U32 R19, R8, 0x40, RZ ;  /* 0x0000004008137824 */ /* 0x000fe200078e00ff */
[----:B------:R-:W-:Y:S02]  /*02f0*/  LEA.HI.X R10, R10, UR7, R11, 0x2, P0 ;  /* 0x000000070a0a7c11 */ /* 0x000fe400080f140b */
[----:B------:R-:W-:Y:S01]  /*0300*/  IADD3 R20, P0, R20, R7, RZ ;  /* 0x0000000714147210 */ /* 0x000fe20007f1e0ff */
[----:B------:R-:W-:Y:S01]  /*0310*/  IMAD.X R21, RZ, RZ, R9, P1 ;  /* 0x000000ffff157224 */ /* 0x000fe200008e0609 */
[----:B------:R-:W-:Y:S01]  /*0320*/  LEA.HI R13, R13, R0, RZ, 0xc ;  /* 0x000000000d0d7211 */ /* 0x000fe200078f60ff */
[----:B------:R-:W1:Y:S01]  /*0330*/  LDC.64 R6, c[0x0][0x240] ;  /* 0x00009000ff067b82 */ /* 0x000e620000000a00 */
[----:B------:R-:W-:Y:S01]  /*0340*/  SHF.L.U64.HI R11, R8, 0x6, R15 ;  /* 0x00000006080b7819 */ /* 0x000fe2000001020f */
[----:B------:R-:W-:Y:S01]  /*0350*/  IMAD.X R9, RZ, RZ, R10, P0 ;  /* 0x000000ffff097224 */ /* 0x000fe200000e060a */
[----:B------:R-:W-:-:S02]  /*0360*/  SHF.L.U64.HI R18, R12, 0x6, R17 ;  /* 0x000000060c127819 */ /* 0x000fc40000010211 */
[----:B------:R-:W-:Y:S02]  /*0370*/  SHF.L.U32 R15, R12, 0x6, RZ ;  /* 0x000000060c0f7819 */ /* 0x000fe400000006ff */
[----:B------:R-:W-:Y:S02]  /*0380*/  IADD3 R12, P2, R20, R19, RZ ;  /* 0x00000013140c7210 */ /* 0x000fe40007f5e0ff */
[----:B------:R-:W-:Y:S02]  /*0390*/  SHF.R.S32.HI R10, RZ, 0xc, R13 ;  /* 0x0000000cff0a7819 */ /* 0x000fe4000001140d */
[----:B------:R-:W-:Y:S01]  /*03a0*/  IADD3 R16, P1, R19, R14, RZ ;  /* 0x0000000e13107210 */ /* 0x000fe20007f3e0ff */
[----:B------:R-:W-:Y:S01]  /*03b0*/  IMAD.X R13, R9, 0x1, R11, P2 ;  /* 0x00000001090d7824 */ /* 0x000fe200010e060b */
[----:B------:R-:W-:Y:S01]  /*03c0*/  IADD3 R14, P3, R15, R14, RZ ;  /* 0x0000000e0f0e7210 */ /* 0x000fe20007f7e0ff */
[----:B------:R-:W-:Y:S01]  /*03d0*/  IMAD.SHL.U32 R19, R10, 0x100, RZ ;  /* 0x000001000a137824 */ /* 0x000fe200078e00ff */
[----:B------:R-:W-:Y:S01]  /*03e0*/  IADD3 R8, P4, R15, R20, RZ ;  /* 0x000000140f087210 */ /* 0x000fe20007f9e0ff */
[----:B0-----:R-:W2:Y:S01]  /*03f0*/  LDG.E R4, desc[UR4][R4.64] ;  /* 0x0000000404047981 */ /* 0x001ea2000c1e1900 */
[----:B------:R-:W-:Y:S01]  /*0400*/  IADD3.X R17, R11, R21, RZ, P1, !PT ;  /* 0x000000150b117210 */ /* 0x000fe20000ffe4ff */
[----:B------:R-:W-:Y:S01]  /*0410*/  IMAD.X R15, R18, 0x1, R21, P3 ;  /* 0x00000001120f7824 */ /* 0x000fe200018e0615 */
[----:B------:R-:W0:Y:S01]  /*0420*/  LDC.64 R10, c[0x0][0x250] ;  /* 0x00009400ff0a7b82 */ /* 0x000e220000000a00 */
[----:B------:R-:W-:Y:S01]  /*0430*/  IADD3.X R9, R18, R9, RZ, P4, !PT ;  /* 0x0000000912097210 */ /* 0x000fe200027fe4ff */
[----:B------:R-:W-:-:S04]  /*0440*/  IMAD.WIDE R12, R19, 0x4, R12 ;  /* 0x00000004130c7825 */ /* 0x000fc800078e020c */
[C---:B------:R-:W-:Y:S02]  /*0450*/  IMAD.WIDE R16, R19.reuse, 0x4, R16 ;  /* 0x0000000413107825 */ /* 0x040fe400078e0210 */
[----:B------:R-:W2:Y:S02]  /*0460*/  LDG.E.EL R13, desc[UR4][R12.64] ;  /* 0x000000040c0d7981 */ /* 0x000ea4000c2e1900 */
[C---:B------:R-:W-:Y:S02]  /*0470*/  IMAD.WIDE R14, R19.reuse, 0x4, R14 ;  /* 0x00000004130e7825 */ /* 0x040fe400078e020e */
[----:B------:R-:W3:Y:S02]  /*0480*/  LDG.E.EL R17, desc[UR4][R16.64] ;  /* 0x0000000410117981 */ /* 0x000ee4000c2e1900 */
[----:B------:R-:W-:Y:S02]  /*0490*/  IMAD.WIDE R8, R19, 0x4, R8 ;  /* 0x0000000413087825 */ /* 0x000fe400078e0208 */
[----:B------:R-:W4:Y:S02]  /*04a0*/  LDG.E.EL R15, desc[UR4][R14.64] ;  /* 0x000000040e0f7981 */ /* 0x000f24000c2e1900 */
[----:B-1----:R-:W-:-:S02]  /*04b0*/  IMAD.WIDE R6, R3, 0x4, R6 ;  /* 0x0000000403067825 */ /* 0x002fc400078e0206 */
[----:B------:R-:W5:Y:S04]  /*04c0*/  LDG.E.EL R9, desc[UR4][R8.64] ;  /* 0x0000000408097981 */ /* 0x000f68000c2e1900 */
[----:B------:R-:W5:Y:S01]  /*04d0*/  LDG.E.EL R6, desc[UR4][R6.64] ;  /* 0x0000000406067981 */ /* 0x000f62000c2e1900 */
[----:B0-----:R-:W-:-:S06]  /*04e0*/  IMAD.WIDE R10, R2, 0x4, R10 ;  /* 0x00000004020a7825 */ /* 0x001fcc00078e020a */
[----:B------:R-:W5:Y:S01]  /*04f0*/  LDG.E.EL R10, desc[UR4][R10.64] ;  /* 0x000000040a0a7981 */ /* 0x000f62000c2e1900 */
[C---:B--2---:R-:W-:Y:S01]  /*0500*/  FADD R2, R4.reuse, R13 ;  /* 0x0000000d04027221 */ /* 0x044fe20000000000 */
[C---:B---3--:R-:W-:Y:S01]  /*0510*/  FADD R3, R4.reuse, R17 ;  /* 0x0000001104037221 */ /* 0x048fe20000000000 */
[C---:B----4-:R-:W-:Y:S01]  /*0520*/  FADD R19, R4.reuse, R15 ;  /* 0x0000000f04137221 */ /* 0x050fe20000000000 */
[----:B-----5:R-:W-:Y:S02]  /*0530*/  FADD R4, R4, R9 ;  /* 0x0000000904047221 */ /* 0x020fe40000000000 */
[----:B------:R-:W-:Y:S02]  /*0540*/  FADD R2, -R3, R2 ;  /* 0x0000000203027221 */ /* 0x000fe40000000100 */
[----:B------:R-:W-:Y:S02]  /*0550*/  FADD R4, -R19, R4 ;  /* 0x0000000413047221 */ /* 0x000fe40000000100 */
[----:B------:R-:W-:-:S02]  /*0560*/  FFMA R3, R6, R2, R3 ;  /* 0x0000000206037223 */ /* 0x000fc40000000003 */
[----:B------:R-:W-:-:S04]  /*0570*/  FFMA R4, R6, R4, R19 ;  /* 0x0000000406047223 */ /* 0x000fc80000000013 */
[----:B------:R-:W-:-:S04]  /*0580*/  FADD R4, -R3, R4 ;  /* 0x0000000403047221 */ /* 0x000fc80000000100 */
[----:B------:R-:W-:-:S04]  /*0590*/  FFMA R4, R10, R4, R3 ;  /* 0x000000040a047223 */ /* 0x000fc80000000003 */
[----:B------:R-:W-:-:S04]  /*05a0*/  FADD R4, RZ, -R4 ;  /* 0x80000004ff047221 */ /* 0x000fc80000000000 */
[----:B------:R-:W-:-:S05]  /*05b0*/  FMUL R4, R4, 1.4426950216293334961 ;  /* 0x3fb8aa3b04047820 */ /* 0x000fca0000400000 */
[----:B------:R-:W-:-:S13]  /*05c0*/  FSETP.GEU.AND P0, PT, R4, -126, PT ;  /* 0xc2fc00000400780b */ /* 0x000fda0003f0e000 */
[----:B------:R-:W-:-:S04]  /*05d0*/  @!P0 FMUL R4, R4, 0.5 ;  /* 0x3f00000004048820 */ /* 0x000fc80000400000 */
[----:B------:R-:W0:Y:S02]  /*05e0*/  MUFU.EX2 R2, R4 ;  /* 0x0000000400027308 */ /* 0x000e240000000800 */
[----:B0-----:R-:W-:-:S04]  /*05f0*/  @!P0 FMUL R2, R2, R2 ;  /* 0x0000000202028220 */ /* 0x001fc80000400000 */
[----:B------:R-:W-:Y:S02]  /*0600*/  FADD R5, R2, 1 ;  /* 0x3f80000002057421 */ /* 0x000fe40000000000 */
[----:B------:R-:W0:Y:S03]  /*0610*/  LDC.64 R2, c[0x0][0x210] ;  /* 0x00008400ff027b82 */ /* 0x000e260000000a00 */
[----:B------:R-:W-:Y:S01]  /*0620*/  FSETP.GT.AND P0, PT, R5, 8.50705917302346158658e+37, PT ;  /* 0x7e8000000500780b */ /* 0x000fe20003f04000 */
[----:B------:R-:W-:-:S12]  /*0630*/  HFMA2.MMA R6, -RZ, RZ, 1.625, 0 ;  /* 0x3e800000ff067435 */ /* 0x000fd800000001ff */
[----:B------:R-:W-:-:S06]  /*0640*/  @P0 FMUL R5, R5, 0.25 ;  /* 0x3e80000005050820 */ /* 0x000fcc0000400000 */
[----:B------:R-:W1:Y:S01]  /*0650*/  MUFU.RCP R5, R5 ;  /* 0x0000000500057308 */ /* 0x000e620000001000 */
[----:B------:R-:W-:Y:S01]  /*0660*/  FSEL R6, R6, 1, P0 ;  /* 0x3f80000006067808 */ /* 0x000fe20000000000 */
[----:B0-----:R-:W-:-:S04]  /*0670*/  IMAD.WIDE R2, R0, 0x4, R2 ;  /* 0x0000000400027825 */ /* 0x001fc800078e0202 */
[----:B-1----:R-:W-:-:S05]  /*0680*/  FMUL R7, R5, R6 ;  /* 0x0000000605077220 */ /* 0x002fca0000400000 */
[----:B------:R-:W-:Y:S01]  /*0690*/  STG.E desc[UR4][R2.64], R7 ;  /* 0x0000000702007986 */ /* 0x000fe2000c101904 */
[----:B------:R-:W-:Y:S05]  /*06a0*/  EXIT ;  /* 0x000000000000794d */ /* 0x000fea0003800000 */
.L_x_0:
[----:B------:R-:W-:-:S00]  /*06b0*/  BRA `(.L_x_0) ;  /* 0xfffffffc00fc7947 */ /* 0x000fc0000383ffff */
[----:B------:R-:W-:-:S00]  /*06c0*/  NOP ;  /* 0x0000000000007918 */ /* 0x000fc00000000000 */
        /* <DEDUP_REMOVED lines=11> */
.L_x_1:


//--------------------- .nv.constant0.triton_poi_fused__unsafe_index_add_convolution_mul_sigmoid_sub_67 --------------------------
	.section	.nv.constant0.triton_poi_fused__unsafe_index_add_convolution_mul_sigmoid_sub_67,"a",@progbits
	.sectionflags	@""
	.align	4
.nv.constant0.triton_poi_fused__unsafe_index_add_convolution_mul_sigmoid_sub_67:
	.zero		604
